//
// Generated by NVIDIA NVVM Compiler
//
// Compiler Build ID: CL-36424714
// Cuda compilation tools, release 13.0, V13.0.88
// Based on NVVM 20.0.0
//

.version 9.0
.target sm_100
.address_size 64

	// .globl	_Z14topk_selectionPKfPfS1_iii
.extern .shared .align 16 .b8 shared_mem[];

.visible .entry _Z14topk_selectionPKfPfS1_iii(
	.param .u64 .ptr .align 1 _Z14topk_selectionPKfPfS1_iii_param_0,
	.param .u64 .ptr .align 1 _Z14topk_selectionPKfPfS1_iii_param_1,
	.param .u64 .ptr .align 1 _Z14topk_selectionPKfPfS1_iii_param_2,
	.param .u32 _Z14topk_selectionPKfPfS1_iii_param_3,
	.param .u32 _Z14topk_selectionPKfPfS1_iii_param_4,
	.param .u32 _Z14topk_selectionPKfPfS1_iii_param_5
)
{
	.reg .pred 	%p<9>;
	.reg .b32 	%r<32>;
	.reg .b32 	%f<9>;
	.reg .b64 	%rd<15>;

	ld.param.u64 	%rd1, [_Z14topk_selectionPKfPfS1_iii_param_0];
	ld.param.u64 	%rd2, [_Z14topk_selectionPKfPfS1_iii_param_1];
	ld.param.u64 	%rd3, [_Z14topk_selectionPKfPfS1_iii_param_2];
	ld.param.u32 	%r14, [_Z14topk_selectionPKfPfS1_iii_param_3];
	ld.param.u32 	%r15, [_Z14topk_selectionPKfPfS1_iii_param_4];
	mov.u32 	%r1, %ctaid.x;
	setp.ge.s32 	%p1, %r1, %r14;
	@%p1 bra 	$L__BB0_13;
	mov.u32 	%r2, %ntid.x;
	shl.b32 	%r3, %r2, 2;
	mov.u32 	%r4, %tid.x;
	setp.ge.u32 	%p2, %r4, %r14;
	mov.f32 	%f8, 0f7F7FFFFF;
	mov.b32 	%r29, -1;
	@%p2 bra 	$L__BB0_3;
	mul.lo.s32 	%r17, %r14, %r1;
	cvt.u64.u32 	%rd4, %r17;
	cvt.u64.u32 	%rd5, %r4;
	add.s64 	%rd6, %rd4, %rd5;
	cvta.to.global.u64 	%rd7, %rd1;
	shl.b64 	%rd8, %rd6, 2;
	add.s64 	%rd9, %rd7, %rd8;
	ld.global.nc.f32 	%f8, [%rd9];
	mov.u32 	%r29, %r4;
$L__BB0_3:
	shl.b32 	%r18, %r4, 2;
	mov.u32 	%r19, shared_mem;
	add.s32 	%r6, %r19, %r18;
	st.shared.f32 	[%r6], %f8;
	add.s32 	%r7, %r6, %r3;
	st.shared.u32 	[%r7], %r29;
	bar.sync 	0;
	setp.lt.s32 	%p3, %r15, 1;
	@%p3 bra 	$L__BB0_11;
	mov.b32 	%r30, 0;
$L__BB0_5:
	not.b32 	%r21, %r30;
	add.s32 	%r9, %r14, %r21;
	setp.ge.s32 	%p4, %r4, %r9;
	@%p4 bra 	$L__BB0_10;
	mov.u32 	%r31, %r4;
$L__BB0_7:
	shl.b32 	%r22, %r31, 2;
	add.s32 	%r11, %r19, %r22;
	ld.shared.f32 	%f3, [%r11];
	ld.shared.f32 	%f4, [%r11+4];
	setp.leu.f32 	%p5, %f3, %f4;
	@%p5 bra 	$L__BB0_9;
	st.shared.f32 	[%r11], %f4;
	st.shared.f32 	[%r11+4], %f3;
	add.s32 	%r24, %r11, %r3;
	ld.shared.u32 	%r25, [%r24];
	ld.shared.u32 	%r26, [%r24+4];
	st.shared.u32 	[%r24], %r26;
	st.shared.u32 	[%r24+4], %r25;
$L__BB0_9:
	add.s32 	%r31, %r31, %r2;
	setp.lt.s32 	%p6, %r31, %r9;
	@%p6 bra 	$L__BB0_7;
$L__BB0_10:
	bar.sync 	0;
	add.s32 	%r30, %r30, 1;
	setp.ne.s32 	%p7, %r30, %r15;
	@%p7 bra 	$L__BB0_5;
$L__BB0_11:
	setp.ge.s32 	%p8, %r4, %r15;
	@%p8 bra 	$L__BB0_13;
	ld.shared.u32 	%r27, [%r7];
	cvt.rn.f32.s32 	%f6, %r27;
	mad.lo.s32 	%r28, %r15, %r1, %r4;
	cvta.to.global.u64 	%rd10, %rd2;
	mul.wide.u32 	%rd11, %r28, 4;
	add.s64 	%rd12, %rd10, %rd11;
	st.global.f32 	[%rd12], %f6;
	ld.shared.f32 	%f7, [%r6];
	cvta.to.global.u64 	%rd13, %rd3;
	add.s64 	%rd14, %rd13, %rd11;
	st.global.f32 	[%rd14], %f7;
$L__BB0_13:
	ret;

}


// ===== COMPILED SASS (sm_100) =====

	.target	sm_100

	.elftype	@"ET_EXEC"


//--------------------- .note.nv.tkinfo           --------------------------
	.section	.note.nv.tkinfo,"",@"SHT_NOTE"
	.sectionflags	@"SHF_NOTE_NV_TKINFO"
	.tkinfo
        /*0018*/ 	.word	0x00000002
        /*0030*/ 	.string	""
        /*0030*/ 	.string	"ptxas"
        /*0030*/ 	.string	"Cuda compilation tools, release 13.0, V13.0.88"
        /*0030*/ 	.string	"Build cuda_13.0.r13.0/compiler.36424714_0"
        /*0030*/ 	.string	"-arch sm_100 -m 64 "



//--------------------- .note.nv.cuinfo           --------------------------
	.section	.note.nv.cuinfo,"",@"SHT_NOTE"
	.sectionflags	@"SHF_NOTE_NV_CUINFO"
        /*0018*/ 	.short	0x0002
        /*001a*/ 	.short	0x0064
        /*001c*/ 	.short	0x0082
	.zero		2


//--------------------- .nv.info                  --------------------------
	.section	.nv.info,"",@"SHT_CUDA_INFO"
	.align	4


	//----- nvinfo : EIATTR_REGCOUNT
	.align		4
        /*0000*/ 	.byte	0x04, 0x2f
        /*0002*/ 	.short	(.L_1 - .L_0)
	.align		4
.L_0:
        /*0004*/ 	.word	index@(_Z14topk_selectionPKfPfS1_iii)
        /*0008*/ 	.word	0x00000010


	//----- nvinfo : EIATTR_FRAME_SIZE
	.align		4
.L_1:
        /*000c*/ 	.byte	0x04, 0x11
        /*000e*/ 	.short	(.L_3 - .L_2)
	.align		4
.L_2:
        /*0010*/ 	.word	index@(_Z14topk_selectionPKfPfS1_iii)
        /*0014*/ 	.word	0x00000000


	//----- nvinfo : EIATTR_MIN_STACK_SIZE
	.align		4
.L_3:
        /*0018*/ 	.byte	0x04, 0x12
        /*001a*/ 	.short	(.L_5 - .L_4)
	.align		4
.L_4:
        /*001c*/ 	.word	index@(_Z14topk_selectionPKfPfS1_iii)
        /*0020*/ 	.word	0x00000000
.L_5:


//--------------------- .nv.compat                --------------------------
	.section	.nv.compat,"",@"SHT_CUDA_COMPAT_INFO"
	.align	4
        /*0000*/ 	.byte	0x02, 0x09, 0x00, 0x00, 0x02, 0x02, 0x01, 0x00, 0x02, 0x05, 0x05, 0x00, 0x03, 0x07, 0x01, 0x01
        /*0010*/ 	.byte	0x02, 0x03, 0x00, 0x00, 0x02, 0x06, 0x01, 0x00, 0x04, 0x0b, 0x08, 0x00, 0x09, 0x00, 0x00, 0x00
        /*0020*/ 	.byte	0x00, 0x00, 0x00, 0x00


//--------------------- .nv.info._Z14topk_selectionPKfPfS1_iii --------------------------
	.section	.nv.info._Z14topk_selectionPKfPfS1_iii,"",@"SHT_CUDA_INFO"
	.sectionflags	@""
	.align	4


	//----- nvinfo : EIATTR_CUDA_API_VERSION
	.align		4
        /*0000*/ 	.byte	0x04, 0x37
        /*0002*/ 	.short	(.L_7 - .L_6)
.L_6:
        /*0004*/ 	.word	0x00000082


	//----- nvinfo : EIATTR_KPARAM_INFO
	.align		4
.L_7:
        /*0008*/ 	.byte	0x04, 0x17
        /*000a*/ 	.short	(.L_9 - .L_8)
.L_8:
        /*000c*/ 	.word	0x00000000
        /*0010*/ 	.short	0x0005
        /*0012*/ 	.short	0x0020
        /*0014*/ 	.byte	0x00, 0xf0, 0x11, 0x00


	//----- nvinfo : EIATTR_KPARAM_INFO
	.align		4
.L_9:
        /*0018*/ 	.byte	0x04, 0x17
        /*001a*/ 	.short	(.L_11 - .L_10)
.L_10:
        /*001c*/ 	.word	0x00000000
        /*0020*/ 	.short	0x0004
        /*0022*/ 	.short	0x001c
        /*0024*/ 	.byte	0x00, 0xf0, 0x11, 0x00


	//----- nvinfo : EIATTR_KPARAM_INFO
	.align		4
.L_11:
        /*0028*/ 	.byte	0x04, 0x17
        /*002a*/ 	.short	(.L_13 - .L_12)
.L_12:
        /*002c*/ 	.word	0x00000000
        /*0030*/ 	.short	0x0003
        /*0032*/ 	.short	0x0018
        /*0034*/ 	.byte	0x00, 0xf0, 0x11, 0x00


	//----- nvinfo : EIATTR_KPARAM_INFO
	.align		4
.L_13:
        /*0038*/ 	.byte	0x04, 0x17
        /*003a*/ 	.short	(.L_15 - .L_14)
.L_14:
        /*003c*/ 	.word	0x00000000
        /*0040*/ 	.short	0x0002
        /*0042*/ 	.short	0x0010
        /*0044*/ 	.byte	0x00, 0xf5, 0x21, 0x00


	//----- nvinfo : EIATTR_KPARAM_INFO
	.align		4
.L_15:
        /*0048*/ 	.byte	0x04, 0x17
        /*004a*/ 	.short	(.L_17 - .L_16)
.L_16:
        /*004c*/ 	.word	0x00000000
        /*0050*/ 	.short	0x0001
        /*0052*/ 	.short	0x0008
        /*0054*/ 	.byte	0x00, 0xf5, 0x21, 0x00


	//----- nvinfo : EIATTR_KPARAM_INFO
	.align		4
.L_17:
        /*0058*/ 	.byte	0x04, 0x17
        /*005a*/ 	.short	(.L_19 - .L_18)
.L_18:
        /*005c*/ 	.word	0x00000000
        /*0060*/ 	.short	0x0000
        /*0062*/ 	.short	0x0000
        /*0064*/ 	.byte	0x00, 0xf5, 0x21, 0x00


	//----- nvinfo : EIATTR_SPARSE_MMA_MASK
	.align		4
.L_19:
        /*0068*/ 	.byte	0x03, 0x50
        /*006a*/ 	.short	0x0000


	//----- nvinfo : EIATTR_MAXREG_COUNT
	.align		4
        /*006c*/ 	.byte	0x03, 0x1b
        /*006e*/ 	.short	0x00ff


	//----- nvinfo : EIATTR_NUM_BARRIERS
	.align		4
        /*0070*/ 	.byte	0x02, 0x4c
        /*0072*/ 	.byte	0x01
	.zero		1


	//----- nvinfo : EIATTR_MERCURY_ISA_VERSION
	.align		4
        /*0074*/ 	.byte	0x03, 0x5f
        /*0076*/ 	.short	0x0101


	//----- nvinfo : EIATTR_VRC_CTA_INIT_COUNT
	.align		4
        /*0078*/ 	.byte	0x02, 0x4a
	.zero		1
	.zero		1


	//----- nvinfo : EIATTR_EXIT_INSTR_OFFSETS
	.align		4
        /*007c*/ 	.byte	0x04, 0x1c
        /*007e*/ 	.short	(.L_21 - .L_20)


	//   ....[0]....
.L_20:
        /*0080*/ 	.word	0x00000040


	//   ....[1]....
        /*0084*/ 	.word	0x000003b0


	//   ....[2]....
        /*0088*/ 	.word	0x00000460


	//----- nvinfo : EIATTR_CRS_STACK_SIZE
	.align		4
.L_21:
        /*008c*/ 	.byte	0x04, 0x1e
        /*008e*/ 	.short	(.L_23 - .L_22)
.L_22:
        /*0090*/ 	.word	0x00000000


	//----- nvinfo : EIATTR_CBANK_PARAM_SIZE
	.align		4
.L_23:
        /*0094*/ 	.byte	0x03, 0x19
        /*0096*/ 	.short	0x0024


	//----- nvinfo : EIATTR_PARAM_CBANK
	.align		4
        /*0098*/ 	.byte	0x04, 0x0a
        /*009a*/ 	.short	(.L_25 - .L_24)
	.align		4
.L_24:
        /*009c*/ 	.word	index@(.nv.constant0._Z14topk_selectionPKfPfS1_iii)
        /*00a0*/ 	.short	0x0380
        /*00a2*/ 	.short	0x0024


	//----- nvinfo : EIATTR_SW_WAR
	.align		4
.L_25:
        /*00a4*/ 	.byte	0x04, 0x36
        /*00a6*/ 	.short	(.L_27 - .L_26)
.L_26:
        /*00a8*/ 	.word	0x00000008
.L_27:


//--------------------- .nv.callgraph             --------------------------
	.section	.nv.callgraph,"",@"SHT_CUDA_CALLGRAPH"
	.align	4
	.sectionentsize	8
	.align		4
        /*0000*/ 	.word	0x00000000
	.align		4
        /*0004*/ 	.word	0xffffffff
	.align		4
        /*0008*/ 	.word	0x00000000
	.align		4
        /*000c*/ 	.word	0xfffffffe
	.align		4
        /*0010*/ 	.word	0x00000000
	.align		4
        /*0014*/ 	.word	0xfffffffd
	.align		4
        /*0018*/ 	.word	0x00000000
	.align		4
        /*001c*/ 	.word	0xfffffffc


//--------------------- .text._Z14topk_selectionPKfPfS1_iii --------------------------
	.section	.text._Z14topk_selectionPKfPfS1_iii,"ax",@progbits
	.align	128
        .global         _Z14topk_selectionPKfPfS1_iii
        .type           _Z14topk_selectionPKfPfS1_iii,@function
        .size           _Z14topk_selectionPKfPfS1_iii,(.L_x_6 - _Z14topk_selectionPKfPfS1_iii)
        .other          _Z14topk_selectionPKfPfS1_iii,@"STO_CUDA_ENTRY STV_DEFAULT"
_Z14topk_selectionPKfPfS1_iii:
.text._Z14topk_selectionPKfPfS1_iii:
[----:B------:R-:W-:Y:S08]  /*0000*/  LDC R1, c[0x0][0x37c] ;  /* 0x0000df00ff017b82 */ /* 0x000ff00000000800 */
[----:B------:R-:W0:Y:S08]  /*0010*/  S2UR UR7, SR_CTAID.X ;  /* 0x00000000000779c3 */ /* 0x000e300000002500 */
[----:B------:R-:W0:Y:S02]  /*0020*/  LDC R0, c[0x0][0x398] ;  /* 0x0000e600ff007b82 */ /* 0x000e240000000800 */
[----:B0-----:R-:W-:-:S13]  /*0030*/  ISETP.LE.AND P0, PT, R0, UR7, PT ;  /* 0x0000000700007c0c */ /* 0x001fda000bf03270 */
[----:B------:R-:W-:Y:S05]  /*0040*/  @P0 EXIT ;  /* 0x000000000000094d */ /* 0x000fea0003800000 */
[----:B------:R-:W0:Y:S01]  /*0050*/  S2R R13, SR_TID.X ;  /* 0x00000000000d7919 */ /* 0x000e220000002100 */
[----:B------:R-:W1:Y:S01]  /*0060*/  LDCU.64 UR10, c[0x0][0x358] ;  /* 0x00006b00ff0a77ac */ /* 0x000e620008000a00 */
[----:B0-----:R-:W-:-:S13]  /*0070*/  ISETP.GE.U32.AND P0, PT, R13, R0, PT ;  /* 0x000000000d00720c */ /* 0x001fda0003f06070 */
[----:B------:R-:W0:Y:S01]  /*0080*/  @!P0 LDC.64 R4, c[0x0][0x380] ;  /* 0x0000e000ff048b82 */ /* 0x000e220000000a00 */
[----:B------:R-:W-:-:S05]  /*0090*/  @!P0 IMAD R0, R0, UR7, RZ ;  /* 0x0000000700008c24 */ /* 0x000fca000f8e02ff */
[----:B------:R-:W-:-:S05]  /*00a0*/  @!P0 IADD3 R0, P1, PT, R0, R13, RZ ;  /* 0x0000000d00008210 */ /* 0x000fca0007f3e0ff */
[----:B------:R-:W-:Y:S01]  /*00b0*/  @!P0 IMAD.X R3, RZ, RZ, RZ, P1 ;  /* 0x000000ffff038224 */ /* 0x000fe200008e06ff */
[----:B0-----:R-:W-:-:S04]  /*00c0*/  @!P0 LEA R2, P1, R0, R4, 0x2 ;  /* 0x0000000400028211 */ /* 0x001fc800078210ff */
[----:B------:R-:W-:Y:S01]  /*00d0*/  @!P0 LEA.HI.X R3, R0, R5, R3, 0x2, P1 ;  /* 0x0000000500038211 */ /* 0x000fe200008f1403 */
[----:B------:R-:W-:-:S06]  /*00e0*/  IMAD.MOV.U32 R0, RZ, RZ, 0x7f7fffff ;  /* 0x7f7fffffff007424 */ /* 0x000fcc00078e00ff */
[----:B-1----:R-:W2:Y:S01]  /*00f0*/  @!P0 LDG.E.CONSTANT R0, desc[UR10][R2.64] ;  /* 0x0000000a02008981 */ /* 0x002ea2000c1e9900 */
[----:B------:R-:W0:Y:S01]  /*0100*/  S2UR UR5, SR_CgaCtaId ;  /* 0x00000000000579c3 */ /* 0x000e220000008800 */
[----:B------:R-:W-:Y:S01]  /*0110*/  UMOV UR4, 0x400 ;  /* 0x0000040000047882 */ /* 0x000fe20000000000 */
[----:B------:R-:W-:Y:S02]  /*0120*/  IMAD.MOV.U32 R4, RZ, RZ, -0x1 ;  /* 0xffffffffff047424 */ /* 0x000fe400078e00ff */
[----:B------:R-:W-:-:S04]  /*0130*/  @!P0 IMAD.MOV.U32 R4, RZ, RZ, R13 ;  /* 0x000000ffff048224 */ /* 0x000fc800078e000d */
[----:B------:R-:W1:Y:S01]  /*0140*/  LDC R6, c[0x0][0x360] ;  /* 0x0000d800ff067b82 */ /* 0x000e620000000800 */
[----:B0-----:R-:W-:Y:S01]  /*0150*/  ULEA UR5, UR5, UR4, 0x18 ;  /* 0x0000000405057291 */ /* 0x001fe2000f8ec0ff */
[----:B------:R-:W0:Y:S05]  /*0160*/  LDCU UR4, c[0x0][0x39c] ;  /* 0x00007380ff0477ac */ /* 0x000e2a0008000800 */
[----:B------:R-:W-:-:S05]  /*0170*/  LEA R7, R13, UR5, 0x2 ;  /* 0x000000050d077c11 */ /* 0x000fca000f8e10ff */
[----:B-1----:R-:W-:Y:S01]  /*0180*/  IMAD R9, R6, 0x4, R7 ;  /* 0x0000000406097824 */ /* 0x002fe200078e0207 */
[----:B0-----:R-:W-:Y:S01]  /*0190*/  UISETP.GE.AND UP0, UPT, UR4, 0x1, UPT ;  /* 0x000000010400788c */ /* 0x001fe2000bf06270 */
[----:B--2---:R0:W-:Y:S04]  /*01a0*/  STS [R7], R0 ;  /* 0x0000000007007388 */ /* 0x0041e80000000800 */
[----:B------:R0:W-:Y:S01]  /*01b0*/  STS [R9], R4 ;  /* 0x0000000409007388 */ /* 0x0001e20000000800 */
[----:B------:R-:W-:Y:S06]  /*01c0*/  BAR.SYNC.DEFER_BLOCKING 0x0 ;  /* 0x0000000000007b1d */ /* 0x000fec0000010000 */
[----:B------:R-:W-:Y:S05]  /*01d0*/  BRA.U !UP0, `(.L_x_0) ;  /* 0x00000001086c7547 */ /* 0x000fea000b800000 */
[----:B------:R-:W-:-:S05]  /*01e0*/  UMOV UR4, URZ ;  /* 0x000000ff00047c82 */ /* 0x000fca0008000000 */
.L_x_4:
[----:B------:R-:W1:Y:S01]  /*01f0*/  LDCU.64 UR8, c[0x0][0x398] ;  /* 0x00007300ff0877ac */ /* 0x000e620008000a00 */
[----:B------:R-:W-:Y:S01]  /*0200*/  BSSY.RECONVERGENT B0, `(.L_x_1) ;  /* 0x0000016000007945 */ /* 0x000fe20003800200 */
[----:B------:R-:W-:Y:S02]  /*0210*/  ULOP3.LUT UR6, URZ, UR4, URZ, 0x33, !UPT ;  /* 0x00000004ff067292 */ /* 0x000fe4000f8e33ff */
[----:B------:R-:W-:Y:S02]  /*0220*/  UIADD3 UR4, UPT, UPT, UR4, 0x1, URZ ;  /* 0x0000000104047890 */ /* 0x000fe4000fffe0ff */
[----:B-1----:R-:W-:Y:S02]  /*0230*/  UIADD3 UR6, UPT, UPT, UR6, UR8, URZ ;  /* 0x0000000806067290 */ /* 0x002fe4000fffe0ff */
[----:B------:R-:W-:-:S04]  /*0240*/  UISETP.NE.AND UP0, UPT, UR4, UR9, UPT ;  /* 0x000000090400728c */ /* 0x000fc8000bf05270 */
[----:B------:R-:W-:-:S13]  /*0250*/  ISETP.GE.AND P0, PT, R13, UR6, PT ;  /* 0x000000060d007c0c */ /* 0x000fda000bf06270 */
[----:B------:R-:W-:Y:S05]  /*0260*/  @P0 BRA `(.L_x_2) ;  /* 0x00000000003c0947 */ /* 0x000fea0003800000 */
[----:B0-----:R-:W-:-:S07]  /*0270*/  IMAD.MOV.U32 R0, RZ, RZ, R13 ;  /* 0x000000ffff007224 */ /* 0x001fce00078e000d */
.L_x_3:
[----:B------:R-:W-:Y:S01]  /*0280*/  LEA R11, R0, UR5, 0x2 ;  /* 0x00000005000b7c11 */ /* 0x000fe2000f8e10ff */
[----:B------:R-:W-:-:S04]  /*0290*/  IMAD.IADD R0, R6, 0x1, R0 ;  /* 0x0000000106007824 */ /* 0x000fc800078e0200 */
[----:B------:R-:W-:Y:S04]  /*02a0*/  LDS R4, [R11] ;  /* 0x000000000b047984 */ /* 0x000fe80000000800 */
[----:B------:R-:W0:Y:S02]  /*02b0*/  LDS R8, [R11+0x4] ;  /* 0x000004000b087984 */ /* 0x000e240000000800 */
[----:B0-----:R-:W-:-:S13]  /*02c0*/  FSETP.GT.AND P0, PT, R4, R8, PT ;  /* 0x000000080400720b */ /* 0x001fda0003f04000 */
[----:B------:R-:W-:Y:S01]  /*02d0*/  @P0 IMAD R2, R6, 0x4, R11 ;  /* 0x0000000406020824 */ /* 0x000fe200078e020b */
[----:B------:R-:W-:Y:S04]  /*02e0*/  @P0 STS [R11], R8 ;  /* 0x000000080b000388 */ /* 0x000fe80000000800 */
[----:B------:R-:W-:Y:S04]  /*02f0*/  @P0 STS [R11+0x4], R4 ;  /* 0x000004040b000388 */ /* 0x000fe80000000800 */
[----:B------:R-:W0:Y:S04]  /*0300*/  @P0 LDS R5, [R2+0x4] ;  /* 0x0000040002050984 */ /* 0x000e280000000800 */
[----:B------:R-:W1:Y:S04]  /*0310*/  @P0 LDS R3, [R2] ;  /* 0x0000000002030984 */ /* 0x000e680000000800 */
[----:B0-----:R2:W-:Y:S04]  /*0320*/  @P0 STS [R2], R5 ;  /* 0x0000000502000388 */ /* 0x0015e80000000800 */
[----:B-1----:R2:W-:Y:S01]  /*0330*/  @P0 STS [R2+0x4], R3 ;  /* 0x0000040302000388 */ /* 0x0025e20000000800 */
[----:B------:R-:W-:-:S13]  /*0340*/  ISETP.GE.AND P0, PT, R0, UR6, PT ;  /* 0x0000000600007c0c */ /* 0x000fda000bf06270 */
[----:B--2---:R-:W-:Y:S05]  /*0350*/  @!P0 BRA `(.L_x_3) ;  /* 0xfffffffc00c88947 */ /* 0x004fea000383ffff */
.L_x_2:
[----:B------:R-:W-:Y:S05]  /*0360*/  BSYNC.RECONVERGENT B0 ;  /* 0x0000000000007941 */ /* 0x000fea0003800200 */
.L_x_1:
[----:B------:R-:W-:Y:S06]  /*0370*/  BAR.SYNC.DEFER_BLOCKING 0x0 ;  /* 0x0000000000007b1d */ /* 0x000fec0000010000 */
[----:B------:R-:W-:Y:S05]  /*0380*/  BRA.U UP0, `(.L_x_4) ;  /* 0xfffffffd00987547 */ /* 0x000fea000b83ffff */
.L_x_0:
[----:B0-----:R-:W0:Y:S02]  /*0390*/  LDC R0, c[0x0][0x39c] ;  /* 0x0000e700ff007b82 */ /* 0x001e240000000800 */
[----:B0-----:R-:W-:-:S13]  /*03a0*/  ISETP.GE.AND P0, PT, R13, R0, PT ;  /* 0x000000000d00720c */ /* 0x001fda0003f06270 */
[----:B------:R-:W-:Y:S05]  /*03b0*/  @P0 EXIT ;  /* 0x000000000000094d */ /* 0x000fea0003800000 */
[----:B------:R-:W0:Y:S01]  /*03c0*/  LDS R9, [R9] ;  /* 0x0000000009097984 */ /* 0x000e220000000800 */
[----:B------:R-:W1:Y:S01]  /*03d0*/  LDC.64 R2, c[0x0][0x388] ;  /* 0x0000e200ff027b82 */ /* 0x000e620000000a00 */
[----:B------:R-:W-:Y:S02]  /*03e0*/  IMAD R13, R0, UR7, R13 ;  /* 0x00000007000d7c24 */ /* 0x000fe4000f8e020d */
[----:B------:R-:W2:Y:S05]  /*03f0*/  LDS R7, [R7] ;  /* 0x0000000007077984 */ /* 0x000eaa0000000800 */
[----:B------:R-:W3:Y:S01]  /*0400*/  LDC.64 R4, c[0x0][0x390] ;  /* 0x0000e400ff047b82 */ /* 0x000ee20000000a00 */
[----:B-1----:R-:W-:-:S04]  /*0410*/  IMAD.WIDE.U32 R2, R13, 0x4, R2 ;  /* 0x000000040d027825 */ /* 0x002fc800078e0002 */
[----:B---3--:R-:W-:Y:S01]  /*0420*/  IMAD.WIDE.U32 R4, R13, 0x4, R4 ;  /* 0x000000040d047825 */ /* 0x008fe200078e0004 */
[----:B0-----:R-:W-:-:S05]  /*0430*/  I2FP.F32.S32 R11, R9 ;  /* 0x00000009000b7245 */ /* 0x001fca0000201400 */
[----:B------:R-:W-:Y:S04]  /*0440*/  STG.E desc[UR10][R2.64], R11 ;  /* 0x0000000b02007986 */ /* 0x000fe8000c10190a */
[----:B--2---:R-:W-:Y:S01]  /*0450*/  STG.E desc[UR10][R4.64], R7 ;  /* 0x0000000704007986 */ /* 0x004fe2000c10190a */
[----:B------:R-:W-:Y:S05]  /*0460*/  EXIT ;  /* 0x000000000000794d */ /* 0x000fea0003800000 */
.L_x_5:
[----:B------:R-:W-:-:S00]  /*0470*/  BRA `(.L_x_5) ;  /* 0xfffffffc00fc7947 */ /* 0x000fc0000383ffff */
[----:B------:R-:W-:-:S00]  /*0480*/  NOP ;  /* 0x0000000000007918 */ /* 0x000fc00000000000 */
[----:B------:R-:W-:-:S00]  /*0490*/  NOP ;  /* 0x0000000000007918 */ /* 0x000fc00000000000 */
[----:B------:R-:W-:-:S00]  /*04a0*/  NOP ;  /* 0x0000000000007918 */ /* 0x000fc00000000000 */
[----:B------:R-:W-:-:S00]  /*04b0*/  NOP ;  /* 0x0000000000007918 */ /* 0x000fc00000000000 */
[----:B------:R-:W-:-:S00]  /*04c0*/  NOP ;  /* 0x0000000000007918 */ /* 0x000fc00000000000 */
[----:B------:R-:W-:-:S00]  /*04d0*/  NOP ;  /* 0x0000000000007918 */ /* 0x000fc00000000000 */
[----:B------:R-:W-:-:S00]  /*04e0*/  NOP ;  /* 0x0000000000007918 */ /* 0x000fc00000000000 */
[----:B------:R-:W-:-:S00]  /*04f0*/  NOP ;  /* 0x0000000000007918 */ /* 0x000fc00000000000 */
.L_x_6:


//--------------------- .nv.shared._Z14topk_selectionPKfPfS1_iii --------------------------
	.section	.nv.shared._Z14topk_selectionPKfPfS1_iii,"aw",@nobits
	.sectionflags	@""
	.align	16
	.zero		1024


//--------------------- .nv.shared.reserved.0     --------------------------
	.section	.nv.shared.reserved.0,"aw",@nobits
	.weak		__nv_reservedSMEM_offset_0_alias
	.size		__nv_reservedSMEM_offset_0_alias, 0, 64
	.other		__nv_reservedSMEM_offset_0_alias,@"STO_CUDA_RESERVED_SHARED STV_DEFAULT"
__nv_reservedSMEM_offset_0_alias:
	.zero		0
	.zero		64


//--------------------- .nv.constant0._Z14topk_selectionPKfPfS1_iii --------------------------
	.section	.nv.constant0._Z14topk_selectionPKfPfS1_iii,"a",@progbits
	.sectionflags	@""
	.align	4
.nv.constant0._Z14topk_selectionPKfPfS1_iii:
	.zero		932


//--------------------- SYMBOLS --------------------------

	.type		.nv.reservedSmem.offset0,@object
	.size		.nv.reservedSmem.offset0,0x4
	.type		.nv.reservedSmem.cap,@object
	.size		.nv.reservedSmem.cap,0x4
